	.headerflags	@"EF_CUDA_TEXMODE_UNIFIED EF_CUDA_64BIT_ADDRESS EF_CUDA_ACCELERATORS EF_CUDA_SM90 EF_CUDA_VIRTUAL_SM(EF_CUDA_SM90)"
	.elftype	@"ET_EXEC"


//--------------------- .nv.info                  --------------------------
	.section	.nv.info,"",@"SHT_CUDA_INFO"
	.align	4


	//----- nvinfo : EIATTR_REGCOUNT
	.align		4
        /*0000*/ 	.byte	0x04, 0x2f
        /*0002*/ 	.short	(.L_1 - .L_0)
	.align		4
.L_0:
        /*0004*/ 	.word	index@(triton_poi_fused_mul_silu_7)
        /*0008*/ 	.word	0x0000000d


	//----- nvinfo : EIATTR_MIN_STACK_SIZE
	.align		4
.L_1:
        /*000c*/ 	.byte	0x04, 0x12
        /*000e*/ 	.short	(.L_3 - .L_2)
	.align		4
.L_2:
        /*0010*/ 	.word	index@(triton_poi_fused_mul_silu_7)
        /*0014*/ 	.word	0x00000000


	//----- nvinfo : EIATTR_FRAME_SIZE
	.align		4
.L_3:
        /*0018*/ 	.byte	0x04, 0x11
        /*001a*/ 	.short	(.L_5 - .L_4)
	.align		4
.L_4:
        /*001c*/ 	.word	index@(triton_poi_fused_mul_silu_7)
        /*0020*/ 	.word	0x00000000


	//----- nvinfo : EIATTR_MIN_STACK_SIZE
	.align		4
.L_5:
        /*0024*/ 	.byte	0x04, 0x12
        /*0026*/ 	.short	(.L_7 - .L_6)
	.align		4
.L_6:
        /*0028*/ 	.word	index@(triton_poi_fused_mul_silu_7)
        /*002c*/ 	.word	0x00000000
.L_7:


//--------------------- .nv.info.triton_poi_fused_mul_silu_7 --------------------------
	.section	.nv.info.triton_poi_fused_mul_silu_7,"",@"SHT_CUDA_INFO"
	.sectionflags	@""
	.align	4


	//----- nvinfo : EIATTR_CUDA_API_VERSION
	.align		4
        /*0000*/ 	.byte	0x04, 0x37
        /*0002*/ 	.short	(.L_9 - .L_8)
.L_8:
        /*0004*/ 	.word	0x0000007c


	//----- nvinfo : EIATTR_KPARAM_INFO
	.align		4
.L_9:
        /*0008*/ 	.byte	0x04, 0x17
        /*000a*/ 	.short	(.L_11 - .L_10)
.L_10:
        /*000c*/ 	.word	0x00000000
        /*0010*/ 	.short	0x0004
        /*0012*/ 	.short	0x0020
        /*0014*/ 	.byte	0x00, 0xf4, 0x21, 0x00


	//----- nvinfo : EIATTR_KPARAM_INFO
	.align		4
.L_11:
        /*0018*/ 	.byte	0x04, 0x17
        /*001a*/ 	.short	(.L_13 - .L_12)
.L_12:
        /*001c*/ 	.word	0x00000000
        /*0020*/ 	.short	0x0003
        /*0022*/ 	.short	0x0018
        /*0024*/ 	.byte	0x00, 0xf0, 0x11, 0x00


	//----- nvinfo : EIATTR_KPARAM_INFO
	.align		4
.L_13:
        /*0028*/ 	.byte	0x04, 0x17
        /*002a*/ 	.short	(.L_15 - .L_14)
.L_14:
        /*002c*/ 	.word	0x00000000
        /*0030*/ 	.short	0x0002
        /*0032*/ 	.short	0x0010
        /*0034*/ 	.byte	0x00, 0xf4, 0x21, 0x00


	//----- nvinfo : EIATTR_KPARAM_INFO
	.align		4
.L_15:
        /*0038*/ 	.byte	0x04, 0x17
        /*003a*/ 	.short	(.L_17 - .L_16)
.L_16:
        /*003c*/ 	.word	0x00000000
        /*0040*/ 	.short	0x0001
        /*0042*/ 	.short	0x0008
        /*0044*/ 	.byte	0x00, 0xf4, 0x21, 0x00


	//----- nvinfo : EIATTR_KPARAM_INFO
	.align		4
.L_17:
        /*0048*/ 	.byte	0x04, 0x17
        /*004a*/ 	.short	(.L_19 - .L_18)
.L_18:
        /*004c*/ 	.word	0x00000000
        /*0050*/ 	.short	0x0000
        /*0052*/ 	.short	0x0000
        /*0054*/ 	.byte	0x00, 0xf4, 0x21, 0x00


	//----- nvinfo : EIATTR_SPARSE_MMA_MASK
	.align		4
.L_19:
        /*0058*/ 	.byte	0x03, 0x50
        /*005a*/ 	.short	0x0000


	//----- nvinfo : EIATTR_MAXREG_COUNT
	.align		4
        /*005c*/ 	.byte	0x03, 0x1b
        /*005e*/ 	.short	0x0080


	//----- nvinfo : EIATTR_EXIT_INSTR_OFFSETS
	.align		4
        /*0060*/ 	.byte	0x04, 0x1c
        /*0062*/ 	.short	(.L_21 - .L_20)


	//   ....[0]....
.L_20:
        /*0064*/ 	.word	0x00000220


	//   ....[1]....
        /*0068*/ 	.word	0x00000260


	//----- nvinfo : EIATTR_REQNTID
	.align		4
.L_21:
        /*006c*/ 	.byte	0x04, 0x10
        /*006e*/ 	.short	(.L_23 - .L_22)
.L_22:
        /*0070*/ 	.word	0x00000200
        /*0074*/ 	.word	0x00000001
        /*0078*/ 	.word	0x00000001


	//----- nvinfo : EIATTR_CBANK_PARAM_SIZE
	.align		4
.L_23:
        /*007c*/ 	.byte	0x03, 0x19
        /*007e*/ 	.short	0x0028


	//----- nvinfo : EIATTR_PARAM_CBANK
	.align		4
        /*0080*/ 	.byte	0x04, 0x0a
        /*0082*/ 	.short	(.L_25 - .L_24)
	.align		4
.L_24:
        /*0084*/ 	.word	index@(.nv.constant0.triton_poi_fused_mul_silu_7)
        /*0088*/ 	.short	0x0210
        /*008a*/ 	.short	0x0028


	//----- nvinfo : EIATTR_SW_WAR
	.align		4
.L_25:
        /*008c*/ 	.byte	0x04, 0x36
        /*008e*/ 	.short	(.L_27 - .L_26)
.L_26:
        /*0090*/ 	.word	0x00000008
.L_27:


//--------------------- .nv.callgraph             --------------------------
	.section	.nv.callgraph,"",@"SHT_CUDA_CALLGRAPH"
	.align	4
	.sectionentsize	8
	.align		4
        /*0000*/ 	.word	0x00000000
	.align		4
        /*0004*/ 	.word	0xffffffff
	.align		4
        /*0008*/ 	.word	0x00000000
	.align		4
        /*000c*/ 	.word	0xfffffffe
	.align		4
        /*0010*/ 	.word	0x00000000
	.align		4
        /*0014*/ 	.word	0xfffffffd
	.align		4
        /*0018*/ 	.word	0x00000000
	.align		4
        /*001c*/ 	.word	0xfffffffc


//--------------------- .text.triton_poi_fused_mul_silu_7 --------------------------
	.section	.text.triton_poi_fused_mul_silu_7,"ax",@progbits
	.align	128
        .global         triton_poi_fused_mul_silu_7
        .type           triton_poi_fused_mul_silu_7,@function
        .size           triton_poi_fused_mul_silu_7,(.L_x_1 - triton_poi_fused_mul_silu_7)
        .other          triton_poi_fused_mul_silu_7,@"STO_CUDA_ENTRY STV_DEFAULT"
triton_poi_fused_mul_silu_7:
.text.triton_poi_fused_mul_silu_7:
[----:B------:R-:W0:Y:S02]  /*0000*/  LDC R1, c[0x0][0x28] ;  /* 0x00000a00ff017b82 */ /* 0x000e240000000800 */
[----:B------:R-:W1:Y:S01]  /*0010*/  S2R R0, SR_TID.X ;  /* 0x0000000000007919 */ /* 0x000e620000002100 */
[----:B------:R-:W2:Y:S01]  /*0020*/  LDC.64 R2, c[0x0][0x210] ;  /* 0x00008400ff027b82 */ /* 0x000ea20000000a00 */
[----:B------:R-:W-:Y:S01]  /*0030*/  ULDC UR4, c[0x0][0x228] ;  /* 0x00008a0000047ab9 */ /* 0x000fe20000000800 */
[----:B------:R-:W3:Y:S06]  /*0040*/  S2R R7, SR_CTAID.X ;  /* 0x0000000000077919 */ /* 0x000eec0000002500 */
[----:B------:R-:W4:Y:S01]  /*0050*/  LDC.64 R4, c[0x0][0x218] ;  /* 0x00008600ff047b82 */ /* 0x000f220000000a00 */
[----:B-1----:R-:W-:-:S04]  /*0060*/  LOP3.LUT R0, R0, 0x1ff, RZ, 0xc0, !PT ;  /* 0x000001ff00007812 */ /* 0x002fc800078ec0ff */
[----:B---3--:R-:W-:Y:S02]  /*0070*/  LEA R7, R7, R0, 0x9 ;  /* 0x0000000007077211 */ /* 0x008fe400078e48ff */
[----:B------:R-:W-:Y:S02]  /*0080*/  PRMT R0, RZ, 0x7610, R0 ;  /* 0x00007610ff007816 */ /* 0x000fe40000000000 */
[C---:B------:R-:W-:Y:S01]  /*0090*/  ISETP.GE.AND P0, PT, R7.reuse, UR4, PT ;  /* 0x0000000407007c0c */ /* 0x040fe2000bf06270 */
[----:B--2---:R-:W-:Y:S01]  /*00a0*/  IMAD.WIDE R2, R7, 0x2, R2 ;  /* 0x0000000207027825 */ /* 0x004fe200078e0202 */
[----:B------:R-:W-:-:S11]  /*00b0*/  ULDC.64 UR4, c[0x0][0x208] ;  /* 0x0000820000047ab9 */ /* 0x000fd60000000a00 */
[----:B------:R1:W2:Y:S01]  /*00c0*/  @!P0 LDG.E.U16 R0, desc[UR4][R2.64] ;  /* 0x0000000402008981 */ /* 0x0002a2000c1e1500 */
[----:B------:R-:W-:Y:S01]  /*00d0*/  PRMT R6, RZ, 0x7610, R6 ;  /* 0x00007610ff067816 */ /* 0x000fe20000000006 */
[----:B----4-:R-:W-:-:S05]  /*00e0*/  IMAD.WIDE R4, R7, 0x2, R4 ;  /* 0x0000000207047825 */ /* 0x010fca00078e0204 */
[----:B------:R3:W4:Y:S01]  /*00f0*/  @!P0 LDG.E.U16 R6, desc[UR4][R4.64] ;  /* 0x0000000404068981 */ /* 0x000722000c1e1500 */
[----:B-1----:R-:W1:Y:S01]  /*0100*/  LDC.64 R2, c[0x0][0x220] ;  /* 0x00008800ff027b82 */ /* 0x002e620000000a00 */
[----:B---3--:R-:W-:Y:S01]  /*0110*/  HFMA2.MMA R5, -RZ, RZ, 1.625, 0 ;  /* 0x3e800000ff057435 */ /* 0x008fe200000001ff */
[----:B--2---:R-:W-:-:S05]  /*0120*/  HADD2.F32 R10, -RZ, R0.H0_H0 ;  /* 0x20000000ff0a7230 */ /* 0x004fca0000004100 */
[----:B------:R-:W-:Y:S01]  /*0130*/  FADD R0, RZ, -R10 ;  /* 0x8000000aff007221 */ /* 0x000fe20000000000 */
[----:B----4-:R-:W-:-:S03]  /*0140*/  HADD2.F32 R6, -RZ, R6.H0_H0 ;  /* 0x20000006ff067230 */ /* 0x010fc60000004100 */
[----:B------:R-:W-:-:S05]  /*0150*/  FMUL R0, R0, 1.4426950216293334961 ;  /* 0x3fb8aa3b00007820 */ /* 0x000fca0000400000 */
[----:B------:R-:W-:-:S13]  /*0160*/  FSETP.GEU.AND P1, PT, R0, -126, PT ;  /* 0xc2fc00000000780b */ /* 0x000fda0003f2e000 */
[----:B------:R-:W-:-:S04]  /*0170*/  @!P1 FMUL R0, R0, 0.5 ;  /* 0x3f00000000009820 */ /* 0x000fc80000400000 */
[----:B------:R-:W2:Y:S02]  /*0180*/  MUFU.EX2 R8, R0 ;  /* 0x0000000000087308 */ /* 0x000ea40000000800 */
[----:B--2---:R-:W-:-:S04]  /*0190*/  @!P1 FMUL R8, R8, R8 ;  /* 0x0000000808089220 */ /* 0x004fc80000400000 */
[----:B------:R-:W-:-:S05]  /*01a0*/  FADD R8, R8, 1 ;  /* 0x3f80000008087421 */ /* 0x000fca0000000000 */
[----:B------:R-:W-:-:S04]  /*01b0*/  FSETP.GT.AND P1, PT, R8, 8.50705917302346158658e+37, PT ;  /* 0x7e8000000800780b */ /* 0x000fc80003f24000 */
[----:B------:R-:W-:-:S09]  /*01c0*/  FSEL R5, R5, 1, P1 ;  /* 0x3f80000005057808 */ /* 0x000fd20000800000 */
[----:B------:R-:W-:-:S06]  /*01d0*/  @P1 FMUL R8, R8, 0.25 ;  /* 0x3e80000008081820 */ /* 0x000fcc0000400000 */
[----:B------:R-:W2:Y:S02]  /*01e0*/  MUFU.RCP R8, R8 ;  /* 0x0000000800087308 */ /* 0x000ea40000001000 */
[----:B--2---:R-:W-:-:S04]  /*01f0*/  FMUL R5, R8, R5 ;  /* 0x0000000508057220 */ /* 0x004fc80000400000 */
[----:B------:R-:W-:-:S04]  /*0200*/  FMUL R5, R10, R5 ;  /* 0x000000050a057220 */ /* 0x000fc80000400000 */
[----:B------:R-:W-:Y:S01]  /*0210*/  FMUL R5, R6, R5 ;  /* 0x0000000506057220 */ /* 0x000fe20000400000 */
[----:B-1----:R-:W-:Y:S06]  /*0220*/  @P0 EXIT ;  /* 0x000000000000094d */ /* 0x002fec0003800000 */
[----:B------:R-:W-:Y:S01]  /*0230*/  F2FP.F16.F32.PACK_AB R5, RZ, R5 ;  /* 0x00000005ff05723e */ /* 0x000fe200000000ff */
[----:B------:R-:W-:-:S05]  /*0240*/  IMAD.WIDE R2, R7, 0x2, R2 ;  /* 0x0000000207027825 */ /* 0x000fca00078e0202 */
[----:B------:R-:W-:Y:S01]  /*0250*/  STG.E.U16 desc[UR4][R2.64], R5 ;  /* 0x0000000502007986 */ /* 0x000fe2000c101504 */
[----:B------:R-:W-:Y:S05]  /*0260*/  EXIT ;  /* 0x000000000000794d */ /* 0x000fea0003800000 */
.L_x_0:
[----:B------:R-:W-:-:S00]  /*0270*/  BRA `(.L_x_0) ;  /* 0xfffffffc00fc7947 */ /* 0x000fc0000383ffff */
[----:B------:R-:W-:-:S00]  /*0280*/  NOP ;  /* 0x0000000000007918 */ /* 0x000fc00000000000 */
[----:B------:R-:W-:-:S00]  /*0290*/  NOP ;  /* 0x0000000000007918 */ /* 0x000fc00000000000 */
[----:B------:R-:W-:-:S00]  /*02a0*/  NOP ;  /* 0x0000000000007918 */ /* 0x000fc00000000000 */
[----:B------:R-:W-:-:S00]  /*02b0*/  NOP ;  /* 0x0000000000007918 */ /* 0x000fc00000000000 */
[----:B------:R-:W-:-:S00]  /*02c0*/  NOP ;  /* 0x0000000000007918 */ /* 0x000fc00000000000 */
[----:B------:R-:W-:-:S00]  /*02d0*/  NOP ;  /* 0x0000000000007918 */ /* 0x000fc00000000000 */
[----:B------:R-:W-:-:S00]  /*02e0*/  NOP ;  /* 0x0000000000007918 */ /* 0x000fc00000000000 */
[----:B------:R-:W-:-:S00]  /*02f0*/  NOP ;  /* 0x0000000000007918 */ /* 0x000fc00000000000 */
.L_x_1:


//--------------------- .nv.constant0.triton_poi_fused_mul_silu_7 --------------------------
	.section	.nv.constant0.triton_poi_fused_mul_silu_7,"a",@progbits
	.sectionflags	@""
	.align	4
.nv.constant0.triton_poi_fused_mul_silu_7:
	.zero		568
